	.headerflags	@"EF_CUDA_TEXMODE_UNIFIED EF_CUDA_64BIT_ADDRESS EF_CUDA_ACCELERATORS EF_CUDA_SM90 EF_CUDA_VIRTUAL_SM(EF_CUDA_SM90)"
	.elftype	@"ET_EXEC"


//--------------------- .nv.info                  --------------------------
	.section	.nv.info,"",@"SHT_CUDA_INFO"
	.align	4


	//----- nvinfo : EIATTR_REGCOUNT
	.align		4
        /*0000*/ 	.byte	0x04, 0x2f
        /*0002*/ 	.short	(.L_2 - .L_1)
	.align		4
.L_1:
        /*0004*/ 	.word	index@(triton_poi_fused_tanh_2)
        /*0008*/ 	.word	0x0000000d


	//----- nvinfo : EIATTR_MIN_STACK_SIZE
	.align		4
.L_2:
        /*000c*/ 	.byte	0x04, 0x12
        /*000e*/ 	.short	(.L_4 - .L_3)
	.align		4
.L_3:
        /*0010*/ 	.word	index@(triton_poi_fused_tanh_2)
        /*0014*/ 	.word	0x00000000


	//----- nvinfo : EIATTR_FRAME_SIZE
	.align		4
.L_4:
        /*0018*/ 	.byte	0x04, 0x11
        /*001a*/ 	.short	(.L_6 - .L_5)
	.align		4
.L_5:
        /*001c*/ 	.word	index@(triton_poi_fused_tanh_2)
        /*0020*/ 	.word	0x00000000


	//----- nvinfo : EIATTR_MIN_STACK_SIZE
	.align		4
.L_6:
        /*0024*/ 	.byte	0x04, 0x12
        /*0026*/ 	.short	(.L_8 - .L_7)
	.align		4
.L_7:
        /*0028*/ 	.word	index@(triton_poi_fused_tanh_2)
        /*002c*/ 	.word	0x00000000
.L_8:


//--------------------- .nv.info.triton_poi_fused_tanh_2 --------------------------
	.section	.nv.info.triton_poi_fused_tanh_2,"",@"SHT_CUDA_INFO"
	.sectionflags	@""
	.align	4


	//----- nvinfo : EIATTR_CUDA_API_VERSION
	.align		4
        /*0000*/ 	.byte	0x04, 0x37
        /*0002*/ 	.short	(.L_10 - .L_9)
.L_9:
        /*0004*/ 	.word	0x0000007c


	//----- nvinfo : EIATTR_KPARAM_INFO
	.align		4
.L_10:
        /*0008*/ 	.byte	0x04, 0x17
        /*000a*/ 	.short	(.L_12 - .L_11)
.L_11:
        /*000c*/ 	.word	0x00000000
        /*0010*/ 	.short	0x0002
        /*0012*/ 	.short	0x0010
        /*0014*/ 	.byte	0x00, 0xf0, 0x11, 0x00


	//----- nvinfo : EIATTR_KPARAM_INFO
	.align		4
.L_12:
        /*0018*/ 	.byte	0x04, 0x17
        /*001a*/ 	.short	(.L_14 - .L_13)
.L_13:
        /*001c*/ 	.word	0x00000000
        /*0020*/ 	.short	0x0001
        /*0022*/ 	.short	0x0008
        /*0024*/ 	.byte	0x00, 0xf4, 0x21, 0x00


	//----- nvinfo : EIATTR_KPARAM_INFO
	.align		4
.L_14:
        /*0028*/ 	.byte	0x04, 0x17
        /*002a*/ 	.short	(.L_16 - .L_15)
.L_15:
        /*002c*/ 	.word	0x00000000
        /*0030*/ 	.short	0x0000
        /*0032*/ 	.short	0x0000
        /*0034*/ 	.byte	0x00, 0xf4, 0x21, 0x00


	//----- nvinfo : EIATTR_SPARSE_MMA_MASK
	.align		4
.L_16:
        /*0038*/ 	.byte	0x03, 0x50
        /*003a*/ 	.short	0x0000


	//----- nvinfo : EIATTR_MAXREG_COUNT
	.align		4
        /*003c*/ 	.byte	0x03, 0x1b
        /*003e*/ 	.short	0x00ff


	//----- nvinfo : EIATTR_EXIT_INSTR_OFFSETS
	.align		4
        /*0040*/ 	.byte	0x04, 0x1c
        /*0042*/ 	.short	(.L_18 - .L_17)


	//   ....[0]....
.L_17:
        /*0044*/ 	.word	0x000003e0


	//   ....[1]....
        /*0048*/ 	.word	0x00000400


	//----- nvinfo : EIATTR_REQNTID
	.align		4
.L_18:
        /*004c*/ 	.byte	0x04, 0x10
        /*004e*/ 	.short	(.L_20 - .L_19)
.L_19:
        /*0050*/ 	.word	0x00000080
        /*0054*/ 	.word	0x00000001
        /*0058*/ 	.word	0x00000001


	//----- nvinfo : EIATTR_CRS_STACK_SIZE
	.align		4
.L_20:
        /*005c*/ 	.byte	0x04, 0x1e
        /*005e*/ 	.short	(.L_22 - .L_21)
.L_21:
        /*0060*/ 	.word	0x00000000


	//----- nvinfo : EIATTR_CBANK_PARAM_SIZE
	.align		4
.L_22:
        /*0064*/ 	.byte	0x03, 0x19
        /*0066*/ 	.short	0x0014


	//----- nvinfo : EIATTR_PARAM_CBANK
	.align		4
        /*0068*/ 	.byte	0x04, 0x0a
        /*006a*/ 	.short	(.L_24 - .L_23)
	.align		4
.L_23:
        /*006c*/ 	.word	index@(.nv.constant0.triton_poi_fused_tanh_2)
        /*0070*/ 	.short	0x0210
        /*0072*/ 	.short	0x0014


	//----- nvinfo : EIATTR_SW_WAR
	.align		4
.L_24:
        /*0074*/ 	.byte	0x04, 0x36
        /*0076*/ 	.short	(.L_26 - .L_25)
.L_25:
        /*0078*/ 	.word	0x00000008
.L_26:


//--------------------- .nv.callgraph             --------------------------
	.section	.nv.callgraph,"",@"SHT_CUDA_CALLGRAPH"
	.align	4
	.sectionentsize	8
	.align		4
        /*0000*/ 	.word	0x00000000
	.align		4
        /*0004*/ 	.word	0xffffffff
	.align		4
        /*0008*/ 	.word	0x00000000
	.align		4
        /*000c*/ 	.word	0xfffffffe
	.align		4
        /*0010*/ 	.word	0x00000000
	.align		4
        /*0014*/ 	.word	0xfffffffd
	.align		4
        /*0018*/ 	.word	0x00000000
	.align		4
        /*001c*/ 	.word	0xfffffffc


//--------------------- .nv.constant4             --------------------------
	.section	.nv.constant4,"a",@progbits
	.align	8
	.align		8
.nv.constant4:
        /*0000*/ 	.dword	_$_str


//--------------------- .text.triton_poi_fused_tanh_2 --------------------------
	.section	.text.triton_poi_fused_tanh_2,"ax",@progbits
	.align	128
        .global         triton_poi_fused_tanh_2
        .type           triton_poi_fused_tanh_2,@function
        .size           triton_poi_fused_tanh_2,(.L_x_7 - triton_poi_fused_tanh_2)
        .other          triton_poi_fused_tanh_2,@"STO_CUDA_ENTRY STV_DEFAULT"
triton_poi_fused_tanh_2:
.text.triton_poi_fused_tanh_2:
[----:B------:R-:W0:Y:S02]  /*0000*/  LDC R1, c[0x0][0x28] ;  /* 0x00000a00ff017b82 */ /* 0x000e240000000800 */
[----:B------:R-:W1:Y:S01]  /*0010*/  S2R R0, SR_TID.X ;  /* 0x0000000000007919 */ /* 0x000e620000002100 */
[----:B------:R-:W2:Y:S01]  /*0020*/  LDC.64 R8, c[0x0][0x210] ;  /* 0x00008400ff087b82 */ /* 0x000ea20000000a00 */
[----:B------:R-:W-:Y:S01]  /*0030*/  CS2R R4, SRZ ;  /* 0x0000000000047805 */ /* 0x000fe2000001ff00 */
[----:B------:R-:W-:Y:S01]  /*0040*/  ULDC.64 UR4, c[0x0][0x208] ;  /* 0x0000820000047ab9 */ /* 0x000fe20000000a00 */
[----:B------:R-:W3:Y:S01]  /*0050*/  S2R R3, SR_CTAID.X ;  /* 0x0000000000037919 */ /* 0x000ee20000002500 */
[----:B-1----:R-:W-:-:S04]  /*0060*/  SHF.L.U32 R0, R0, 0x1, RZ ;  /* 0x0000000100007819 */ /* 0x002fc800000006ff */
[----:B------:R-:W-:-:S04]  /*0070*/  LOP3.LUT R0, R0, 0xfe, RZ, 0xc0, !PT ;  /* 0x000000fe00007812 */ /* 0x000fc800078ec0ff */
[----:B---3--:R-:W-:-:S04]  /*0080*/  LEA R2, R3, R0, 0x8 ;  /* 0x0000000003027211 */ /* 0x008fc800078e40ff */
[C---:B------:R-:W-:Y:S02]  /*0090*/  ISETP.GE.AND P0, PT, R2.reuse, 0x100, PT ;  /* 0x000001000200780c */ /* 0x040fe40003f06270 */
[----:B------:R-:W-:-:S05]  /*00a0*/  SHF.L.U32 R3, R2, 0x1, RZ ;  /* 0x0000000102037819 */ /* 0x000fca00000006ff */
[----:B--2---:R-:W-:-:S06]  /*00b0*/  IMAD.WIDE R6, R3, 0x4, R8 ;  /* 0x0000000403067825 */ /* 0x004fcc00078e0208 */
[----:B------:R-:W2:Y:S01]  /*00c0*/  @!P0 LDG.E.EL R4, desc[UR4][R6.64] ;  /* 0x0000000406048981 */ /* 0x000ea2000c2e1900 */
[----:B------:R-:W-:-:S05]  /*00d0*/  IADD3 R3, R3, 0x2, RZ ;  /* 0x0000000203037810 */ /* 0x000fca0007ffe0ff */
[----:B------:R-:W-:-:S05]  /*00e0*/  IMAD.WIDE R8, R3, 0x4, R8 ;  /* 0x0000000403087825 */ /* 0x000fca00078e0208 */
[----:B------:R1:W5:Y:S01]  /*00f0*/  @!P0 LDG.E.EL R5, desc[UR4][R8.64] ;  /* 0x0000000408058981 */ /* 0x000362000c2e1900 */
[----:B------:R-:W-:Y:S01]  /*0100*/  BSSY B0, `(.L_x_0) ;  /* 0x0000015000007945 */ /* 0x000fe20003800000 */
[----:B--2---:R-:W-:-:S05]  /*0110*/  FADD.FTZ R10, |R4|, -RZ ;  /* 0x800000ff040a7221 */ /* 0x004fca0000010200 */
[----:B------:R-:W-:-:S13]  /*0120*/  FSETP.GE.AND P1, PT, R10, 0.60000002384185791016, PT ;  /* 0x3f19999a0a00780b */ /* 0x000fda0003f26000 */
[----:B-1----:R-:W-:Y:S05]  /*0130*/  @!P1 BRA `(.L_x_1) ;  /* 0x0000000000289947 */ /* 0x002fea0003800000 */
[C---:B------:R-:W-:Y:S01]  /*0140*/  FMUL R0, R10.reuse, 2.8853900432586669922 ;  /* 0x4038aa3b0a007820 */ /* 0x040fe20000400000 */
[----:B------:R-:W-:Y:S01]  /*0150*/  HFMA2.MMA R6, -RZ, RZ, 1.875, 0 ;  /* 0x3f800000ff067435 */ /* 0x000fe200000001ff */
[----:B------:R-:W-:-:S04]  /*0160*/  FSETP.GE.AND P1, PT, R10, 9.010913848876953125, PT ;  /* 0x41102cb40a00780b */ /* 0x000fc80003f26000 */
[----:B------:R-:W1:Y:S02]  /*0170*/  MUFU.EX2 R0, R0 ;  /* 0x0000000000007308 */ /* 0x000e640000000800 */
[----:B-1----:R-:W-:-:S06]  /*0180*/  FADD R3, R0, 1 ;  /* 0x3f80000000037421 */ /* 0x002fcc0000000000 */
[----:B------:R-:W1:Y:S02]  /*0190*/  MUFU.RCP R3, R3 ;  /* 0x0000000300037308 */ /* 0x000e640000001000 */
[----:B-1----:R-:W-:-:S05]  /*01a0*/  FFMA.FTZ R6, R3, -2, R6 ;  /* 0xc000000003067823 */ /* 0x002fca0000010006 */
[----:B------:R-:W-:-:S04]  /*01b0*/  FSEL R7, R6, 1, !P1 ;  /* 0x3f80000006077808 */ /* 0x000fc80004800000 */
[----:B------:R-:W-:Y:S01]  /*01c0*/  LOP3.LUT R4, R7, 0x80000000, R4, 0xf8, !PT ;  /* 0x8000000007047812 */ /* 0x000fe200078ef804 */
[----:B------:R-:W-:Y:S06]  /*01d0*/  BRA `(.L_x_2) ;  /* 0x00000000001c7947 */ /* 0x000fec0003800000 */
.L_x_1:
[----:B------:R-:W-:Y:S01]  /*01e0*/  MOV R0, 0x3c80f082 ;  /* 0x3c80f08200007802 */ /* 0x000fe20000000f00 */
[----:B------:R-:W-:-:S04]  /*01f0*/  FMUL R3, R4, R4 ;  /* 0x0000000404037220 */ /* 0x000fc80000400000 */
[----:B------:R-:W-:-:S04]  /*0200*/  FFMA.FTZ R0, R3, R0, -0.052303962409496307373 ;  /* 0xbd563cae03007423 */ /* 0x000fc80000010000 */
[----:B------:R-:W-:-:S04]  /*0210*/  FFMA.FTZ R0, R3, R0, 0.1331529766321182251 ;  /* 0x3e08594103007423 */ /* 0x000fc80000010000 */
[----:B------:R-:W-:-:S04]  /*0220*/  FFMA.FTZ R0, R3, R0, -0.33332768082618713379 ;  /* 0xbeaaa9ed03007423 */ /* 0x000fc80000010000 */
[----:B------:R-:W-:-:S04]  /*0230*/  FFMA.FTZ R3, R3, R0, RZ ;  /* 0x0000000003037223 */ /* 0x000fc800000100ff */
[----:B------:R-:W-:-:S07]  /*0240*/  FFMA.FTZ R4, R3, R4, R4 ;  /* 0x0000000403047223 */ /* 0x000fce0000010004 */
.L_x_2:
[----:B------:R-:W-:Y:S05]  /*0250*/  BSYNC B0 ;  /* 0x0000000000007941 */ /* 0x000fea0003800000 */
.L_x_0:
[----:B-----5:R-:W-:Y:S01]  /*0260*/  FADD.FTZ R7, |R5|, -RZ ;  /* 0x800000ff05077221 */ /* 0x020fe20000010200 */
[----:B------:R-:W-:Y:S04]  /*0270*/  BSSY B0, `(.L_x_3) ;  /* 0x0000014000007945 */ /* 0x000fe80003800000 */
[----:B------:R-:W-:-:S13]  /*0280*/  FSETP.GE.AND P1, PT, R7, 0.60000002384185791016, PT ;  /* 0x3f19999a0700780b */ /* 0x000fda0003f26000 */
[----:B------:R-:W-:Y:S05]  /*0290*/  @!P1 BRA `(.L_x_4) ;  /* 0x0000000000289947 */ /* 0x000fea0003800000 */
        /* <DEDUP_REMOVED lines=10> */
.L_x_4:
[----:B------:R-:W-:Y:S01]  /*0340*/  MOV R0, 0x3c80f082 ;  /* 0x3c80f08200007802 */ /* 0x000fe20000000f00 */
[----:B------:R-:W-:-:S04]  /*0350*/  FMUL R3, R5, R5 ;  /* 0x0000000505037220 */ /* 0x000fc80000400000 */
[----:B------:R-:W-:-:S04]  /*0360*/  FFMA.FTZ R0, R3, R0, -0.052303962409496307373 ;  /* 0xbd563cae03007423 */ /* 0x000fc80000010000 */
[----:B------:R-:W-:-:S04]  /*0370*/  FFMA.FTZ R0, R3, R0, 0.1331529766321182251 ;  /* 0x3e08594103007423 */ /* 0x000fc80000010000 */
[----:B------:R-:W-:-:S04]  /*0380*/  FFMA.FTZ R0, R3, R0, -0.33332768082618713379 ;  /* 0xbeaaa9ed03007423 */ /* 0x000fc80000010000 */
[----:B------:R-:W-:-:S04]  /*0390*/  FFMA.FTZ R0, R3, R0, RZ ;  /* 0x0000000003007223 */ /* 0x000fc800000100ff */
[----:B------:R-:W-:-:S07]  /*03a0*/  FFMA.FTZ R5, R0, R5, R5 ;  /* 0x0000000500057223 */ /* 0x000fce0000010005 */
.L_x_5:
[----:B------:R-:W-:Y:S05]  /*03b0*/  BSYNC B0 ;  /* 0x0000000000007941 */ /* 0x000fea0003800000 */
.L_x_3:
[----:B------:R-:W1:Y:S02]  /*03c0*/  LDC.64 R6, c[0x0][0x218] ;  /* 0x00008600ff067b82 */ /* 0x000e640000000a00 */
[----:B-1----:R-:W-:Y:S01]  /*03d0*/  IMAD.WIDE R2, R2, 0x4, R6 ;  /* 0x0000000402027825 */ /* 0x002fe200078e0206 */
[----:B------:R-:W-:Y:S06]  /*03e0*/  @P0 EXIT ;  /* 0x000000000000094d */ /* 0x000fec0003800000 */
[----:B------:R-:W-:Y:S01]  /*03f0*/  STG.E.64 desc[UR4][R2.64], R4 ;  /* 0x0000000402007986 */ /* 0x000fe2000c101b04 */
[----:B------:R-:W-:Y:S05]  /*0400*/  EXIT ;  /* 0x000000000000794d */ /* 0x000fea0003800000 */
.L_x_6:
[----:B------:R-:W-:-:S00]  /*0410*/  BRA `(.L_x_6) ;  /* 0xfffffffc00fc7947 */ /* 0x000fc0000383ffff */
[----:B------:R-:W-:-:S00]  /*0420*/  NOP ;  /* 0x0000000000007918 */ /* 0x000fc00000000000 */
        /* <DEDUP_REMOVED lines=13> */
.L_x_7:


//--------------------- .nv.global.init           --------------------------
	.section	.nv.global.init,"aw",@progbits
.nv.global.init:
	.type		_$_str,@object
	.size		_$_str,(.L_0 - _$_str)
_$_str:
        /*0000*/ 	.byte	0x5f, 0x5f, 0x43, 0x55, 0x44, 0x41, 0x5f, 0x46, 0x54, 0x5a, 0x00
.L_0:


//--------------------- .nv.constant0.triton_poi_fused_tanh_2 --------------------------
	.section	.nv.constant0.triton_poi_fused_tanh_2,"a",@progbits
	.sectionflags	@""
	.align	4
.nv.constant0.triton_poi_fused_tanh_2:
	.zero		548
